//
// Generated by NVIDIA NVVM Compiler
//
// Compiler Build ID: CL-36424714
// Cuda compilation tools, release 13.0, V13.0.88
// Based on NVVM 20.0.0
//

.version 9.0
.target sm_100
.address_size 64

	// .globl	_Z3minPiS_
.extern .func  (.param .b32 func_retval0) vprintf
(
	.param .b64 vprintf_param_0,
	.param .b64 vprintf_param_1
)
;
.global .align 1 .b8 $str[19] = {84, 104, 114, 101, 97, 100, 32, 37, 100, 32, 114, 101, 97, 100, 32, 37, 100, 10};

.visible .entry _Z3minPiS_(
	.param .u64 .ptr .align 1 _Z3minPiS__param_0,
	.param .u64 .ptr .align 1 _Z3minPiS__param_1
)
{
	.local .align 8 .b8 	__local_depot0[8];
	.reg .b64 	%SP;
	.reg .b64 	%SPL;
	.reg .b32 	%r<5>;
	.reg .b64 	%rd<9>;

	mov.u64 	%SPL, __local_depot0;
	cvta.local.u64 	%SP, %SPL;
	ld.param.u64 	%rd1, [_Z3minPiS__param_0];
	cvta.to.global.u64 	%rd2, %rd1;
	add.u64 	%rd3, %SP, 0;
	add.u64 	%rd4, %SPL, 0;
	mov.u32 	%r1, %ctaid.x;
	mul.wide.u32 	%rd5, %r1, 4;
	add.s64 	%rd6, %rd2, %rd5;
	ld.global.u32 	%r2, [%rd6];
	st.local.v2.u32 	[%rd4], {%r1, %r2};
	mov.u64 	%rd7, $str;
	cvta.global.u64 	%rd8, %rd7;
	{ // callseq 0, 0
	.param .b64 param0;
	st.param.b64 	[param0], %rd8;
	.param .b64 param1;
	st.param.b64 	[param1], %rd3;
	.param .b32 retval0;
	call.uni (retval0), 
	vprintf, 
	(
	param0, 
	param1
	);
	ld.param.b32 	%r3, [retval0];
	} // callseq 0
	ret;

}


// ===== COMPILED SASS (sm_100) =====

	.target	sm_100

	.elftype	@"ET_EXEC"


//--------------------- .note.nv.tkinfo           --------------------------
	.section	.note.nv.tkinfo,"",@"SHT_NOTE"
	.sectionflags	@"SHF_NOTE_NV_TKINFO"
	.tkinfo
        /*0018*/ 	.word	0x00000002
        /*0030*/ 	.string	""
        /*0030*/ 	.string	"ptxas"
        /*0030*/ 	.string	"Cuda compilation tools, release 13.0, V13.0.88"
        /*0030*/ 	.string	"Build cuda_13.0.r13.0/compiler.36424714_0"
        /*0030*/ 	.string	"-arch sm_100 -m 64 "



//--------------------- .note.nv.cuinfo           --------------------------
	.section	.note.nv.cuinfo,"",@"SHT_NOTE"
	.sectionflags	@"SHF_NOTE_NV_CUINFO"
        /*0018*/ 	.short	0x0002
        /*001a*/ 	.short	0x0064
        /*001c*/ 	.short	0x0082
	.zero		2


//--------------------- .nv.info                  --------------------------
	.section	.nv.info,"",@"SHT_CUDA_INFO"
	.align	4


	//----- nvinfo : EIATTR_REGCOUNT
	.align		4
        /*0000*/ 	.byte	0x04, 0x2f
        /*0002*/ 	.short	(.L_2 - .L_1)
	.align		4
.L_1:
        /*0004*/ 	.word	index@(_Z3minPiS_)
        /*0008*/ 	.word	0x00000018


	//----- nvinfo : EIATTR_FRAME_SIZE
	.align		4
.L_2:
        /*000c*/ 	.byte	0x04, 0x11
        /*000e*/ 	.short	(.L_4 - .L_3)
	.align		4
.L_3:
        /*0010*/ 	.word	index@(_Z3minPiS_)
        /*0014*/ 	.word	0x00000008


	//----- nvinfo : EIATTR_MIN_STACK_SIZE
	.align		4
.L_4:
        /*0018*/ 	.byte	0x04, 0x12
        /*001a*/ 	.short	(.L_6 - .L_5)
	.align		4
.L_5:
        /*001c*/ 	.word	index@(_Z3minPiS_)
        /*0020*/ 	.word	0x00000008
.L_6:


//--------------------- .nv.compat                --------------------------
	.section	.nv.compat,"",@"SHT_CUDA_COMPAT_INFO"
	.align	4
        /*0000*/ 	.byte	0x02, 0x09, 0x00, 0x00, 0x02, 0x02, 0x01, 0x00, 0x02, 0x05, 0x05, 0x00, 0x03, 0x07, 0x01, 0x01
        /*0010*/ 	.byte	0x02, 0x03, 0x00, 0x00, 0x02, 0x06, 0x01, 0x00, 0x04, 0x0b, 0x08, 0x00, 0x09, 0x00, 0x00, 0x00
        /*0020*/ 	.byte	0x00, 0x00, 0x00, 0x00


//--------------------- .nv.info._Z3minPiS_       --------------------------
	.section	.nv.info._Z3minPiS_,"",@"SHT_CUDA_INFO"
	.sectionflags	@""
	.align	4


	//----- nvinfo : EIATTR_CUDA_API_VERSION
	.align		4
        /*0000*/ 	.byte	0x04, 0x37
        /*0002*/ 	.short	(.L_8 - .L_7)
.L_7:
        /*0004*/ 	.word	0x00000082


	//----- nvinfo : EIATTR_KPARAM_INFO
	.align		4
.L_8:
        /*0008*/ 	.byte	0x04, 0x17
        /*000a*/ 	.short	(.L_10 - .L_9)
.L_9:
        /*000c*/ 	.word	0x00000000
        /*0010*/ 	.short	0x0001
        /*0012*/ 	.short	0x0008
        /*0014*/ 	.byte	0x00, 0xf5, 0x21, 0x00


	//----- nvinfo : EIATTR_KPARAM_INFO
	.align		4
.L_10:
        /*0018*/ 	.byte	0x04, 0x17
        /*001a*/ 	.short	(.L_12 - .L_11)
.L_11:
        /*001c*/ 	.word	0x00000000
        /*0020*/ 	.short	0x0000
        /*0022*/ 	.short	0x0000
        /*0024*/ 	.byte	0x00, 0xf5, 0x21, 0x00


	//----- nvinfo : EIATTR_SPARSE_MMA_MASK
	.align		4
.L_12:
        /*0028*/ 	.byte	0x03, 0x50
        /*002a*/ 	.short	0x0000


	//----- nvinfo : EIATTR_MAXREG_COUNT
	.align		4
        /*002c*/ 	.byte	0x03, 0x1b
        /*002e*/ 	.short	0x00ff


	//----- nvinfo : EIATTR_EXTERNS
	.align		4
        /*0030*/ 	.byte	0x04, 0x0f
        /*0032*/ 	.short	(.L_14 - .L_13)


	//   ....[0]....
	.align		4
.L_13:
        /*0034*/ 	.word	index@(vprintf)


	//----- nvinfo : EIATTR_MERCURY_ISA_VERSION
	.align		4
.L_14:
        /*0038*/ 	.byte	0x03, 0x5f
        /*003a*/ 	.short	0x0101


	//----- nvinfo : EIATTR_VRC_CTA_INIT_COUNT
	.align		4
        /*003c*/ 	.byte	0x02, 0x4a
	.zero		1
	.zero		1


	//----- nvinfo : EIATTR_SYSCALL_OFFSETS
	.align		4
        /*0040*/ 	.byte	0x04, 0x46
        /*0042*/ 	.short	(.L_16 - .L_15)


	//   ....[0]....
.L_15:
        /*0044*/ 	.word	0x00000120


	//----- nvinfo : EIATTR_EXIT_INSTR_OFFSETS
	.align		4
.L_16:
        /*0048*/ 	.byte	0x04, 0x1c
        /*004a*/ 	.short	(.L_18 - .L_17)


	//   ....[0]....
.L_17:
        /*004c*/ 	.word	0x00000130


	//----- nvinfo : EIATTR_CBANK_PARAM_SIZE
	.align		4
.L_18:
        /*0050*/ 	.byte	0x03, 0x19
        /*0052*/ 	.short	0x0010


	//----- nvinfo : EIATTR_PARAM_CBANK
	.align		4
        /*0054*/ 	.byte	0x04, 0x0a
        /*0056*/ 	.short	(.L_20 - .L_19)
	.align		4
.L_19:
        /*0058*/ 	.word	index@(.nv.constant0._Z3minPiS_)
        /*005c*/ 	.short	0x0380
        /*005e*/ 	.short	0x0010


	//----- nvinfo : EIATTR_SW_WAR
	.align		4
.L_20:
        /*0060*/ 	.byte	0x04, 0x36
        /*0062*/ 	.short	(.L_22 - .L_21)
.L_21:
        /*0064*/ 	.word	0x00000008
.L_22:


//--------------------- .nv.callgraph             --------------------------
	.section	.nv.callgraph,"",@"SHT_CUDA_CALLGRAPH"
	.align	4
	.sectionentsize	8
	.align		4
        /*0000*/ 	.word	0x00000000
	.align		4
        /*0004*/ 	.word	0xffffffff
	.align		4
        /*0008*/ 	.word	index@(_Z3minPiS_)
	.align		4
        /*000c*/ 	.word	index@(vprintf)
	.align		4
        /*0010*/ 	.word	0x00000000
	.align		4
        /*0014*/ 	.word	0xfffffffe
	.align		4
        /*0018*/ 	.word	0x00000000
	.align		4
        /*001c*/ 	.word	0xfffffffd
	.align		4
        /*0020*/ 	.word	0x00000000
	.align		4
        /*0024*/ 	.word	0xfffffffc


//--------------------- .nv.constant4             --------------------------
	.section	.nv.constant4,"a",@progbits
	.align	8
	.align		8
.nv.constant4:
        /*0000*/ 	.dword	vprintf
	.align		8
        /*0008*/ 	.dword	$str


//--------------------- .text._Z3minPiS_          --------------------------
	.section	.text._Z3minPiS_,"ax",@progbits
	.align	128
        .global         _Z3minPiS_
        .type           _Z3minPiS_,@function
        .size           _Z3minPiS_,(.L_x_2 - _Z3minPiS_)
        .other          _Z3minPiS_,@"STO_CUDA_ENTRY STV_DEFAULT"
_Z3minPiS_:
.text._Z3minPiS_:
[----:B------:R-:W0:Y:S01]  /*0000*/  LDC R1, c[0x0][0x37c] ;  /* 0x0000df00ff017b82 */ /* 0x000e220000000800 */
[----:B------:R-:W1:Y:S07]  /*0010*/  S2R R10, SR_CTAID.X ;  /* 0x00000000000a7919 */ /* 0x000e6e0000002500 */
[----:B------:R-:W1:Y:S01]  /*0020*/  LDC.64 R2, c[0x0][0x380] ;  /* 0x0000e000ff027b82 */ /* 0x000e620000000a00 */
[----:B------:R-:W2:Y:S01]  /*0030*/  LDCU.64 UR4, c[0x0][0x358] ;  /* 0x00006b00ff0477ac */ /* 0x000ea20008000a00 */
[----:B0-----:R-:W-:Y:S01]  /*0040*/  VIADD R1, R1, 0xfffffff8 ;  /* 0xfffffff801017836 */ /* 0x001fe20000000000 */
[----:B------:R-:W0:Y:S01]  /*0050*/  LDCU.64 UR6, c[0x4][0x8] ;  /* 0x01000100ff0677ac */ /* 0x000e220008000a00 */
[----:B-1----:R-:W-:-:S05]  /*0060*/  IMAD.WIDE.U32 R2, R10, 0x4, R2 ;  /* 0x000000040a027825 */ /* 0x002fca00078e0002 */
[----:B--2---:R-:W2:Y:S01]  /*0070*/  LDG.E R11, desc[UR4][R2.64] ;  /* 0x00000004020b7981 */ /* 0x004ea2000c1e1900 */
[----:B------:R-:W-:Y:S01]  /*0080*/  MOV R0, 0x0 ;  /* 0x0000000000007802 */ /* 0x000fe20000000f00 */
[----:B------:R-:W1:Y:S01]  /*0090*/  LDCU UR4, c[0x0][0x2f8] ;  /* 0x00005f00ff0477ac */ /* 0x000e620008000800 */
[----:B0-----:R-:W-:Y:S01]  /*00a0*/  IMAD.U32 R4, RZ, RZ, UR6 ;  /* 0x00000006ff047e24 */ /* 0x001fe2000f8e00ff */
[----:B------:R-:W-:Y:S01]  /*00b0*/  MOV R5, UR7 ;  /* 0x0000000700057c02 */ /* 0x000fe20008000f00 */
[----:B------:R0:W3:Y:S01]  /*00c0*/  LDC.64 R8, c[0x4][R0] ;  /* 0x0100000000087b82 */ /* 0x0000e20000000a00 */
[----:B------:R-:W4:Y:S01]  /*00d0*/  LDCU UR5, c[0x0][0x2fc] ;  /* 0x00005f80ff0577ac */ /* 0x000f220008000800 */
[----:B-1----:R-:W-:-:S05]  /*00e0*/  IADD3 R6, P0, PT, R1, UR4, RZ ;  /* 0x0000000401067c10 */ /* 0x002fca000ff1e0ff */
[----:B----4-:R-:W-:Y:S01]  /*00f0*/  IMAD.X R7, RZ, RZ, UR5, P0 ;  /* 0x00000005ff077e24 */ /* 0x010fe200080e06ff */
[----:B--23--:R0:W-:Y:S07]  /*0100*/  STL.64 [R1], R10 ;  /* 0x0000000a01007387 */ /* 0x00c1ee0000100a00 */
[----:B------:R-:W-:-:S07]  /*0110*/  LEPC R20, `(.L_x_0) ;  /* 0x000000001014794e */ /* 0x000fce0000000000 */
[----:B0-----:R-:W-:Y:S05]  /*0120*/  CALL.ABS.NOINC R8 ;  /* 0x0000000008007343 */ /* 0x001fea0003c00000 */
.L_x_0:
[----:B------:R-:W-:Y:S05]  /*0130*/  EXIT ;  /* 0x000000000000794d */ /* 0x000fea0003800000 */
.L_x_1:
[----:B------:R-:W-:-:S00]  /*0140*/  BRA `(.L_x_1) ;  /* 0xfffffffc00fc7947 */ /* 0x000fc0000383ffff */
[----:B------:R-:W-:-:S00]  /*0150*/  NOP ;  /* 0x0000000000007918 */ /* 0x000fc00000000000 */
        /* <DEDUP_REMOVED lines=10> */
.L_x_2:


//--------------------- .nv.global.init           --------------------------
	.section	.nv.global.init,"aw",@progbits
.nv.global.init:
	.type		$str,@object
	.size		$str,(.L_0 - $str)
$str:
        /*0000*/ 	.byte	0x54, 0x68, 0x72, 0x65, 0x61, 0x64, 0x20, 0x25, 0x64, 0x20, 0x72, 0x65, 0x61, 0x64, 0x20, 0x25
        /*0010*/ 	.byte	0x64, 0x0a, 0x00
.L_0:


//--------------------- .nv.shared.reserved.0     --------------------------
	.section	.nv.shared.reserved.0,"aw",@nobits
	.weak		__nv_reservedSMEM_offset_0_alias
	.size		__nv_reservedSMEM_offset_0_alias, 0, 64
	.other		__nv_reservedSMEM_offset_0_alias,@"STO_CUDA_RESERVED_SHARED STV_DEFAULT"
__nv_reservedSMEM_offset_0_alias:
	.zero		0
	.zero		64


//--------------------- .nv.constant0._Z3minPiS_  --------------------------
	.section	.nv.constant0._Z3minPiS_,"a",@progbits
	.sectionflags	@""
	.align	4
.nv.constant0._Z3minPiS_:
	.zero		912


//--------------------- SYMBOLS --------------------------

	.type		.nv.reservedSmem.offset0,@object
	.size		.nv.reservedSmem.offset0,0x4
	.type		vprintf,@function
